//
// Generated by NVIDIA NVVM Compiler
//
// Compiler Build ID: CL-36424714
// Cuda compilation tools, release 13.0, V13.0.88
// Based on NVVM 20.0.0
//

.version 9.0
.target sm_100
.address_size 64

	// .globl	_Z15compute_weightsjPjS_S_S_S_P6__half

.visible .entry _Z15compute_weightsjPjS_S_S_S_P6__half(
	.param .u32 _Z15compute_weightsjPjS_S_S_S_P6__half_param_0,
	.param .u64 .ptr .align 1 _Z15compute_weightsjPjS_S_S_S_P6__half_param_1,
	.param .u64 .ptr .align 1 _Z15compute_weightsjPjS_S_S_S_P6__half_param_2,
	.param .u64 .ptr .align 1 _Z15compute_weightsjPjS_S_S_S_P6__half_param_3,
	.param .u64 .ptr .align 1 _Z15compute_weightsjPjS_S_S_S_P6__half_param_4,
	.param .u64 .ptr .align 1 _Z15compute_weightsjPjS_S_S_S_P6__half_param_5,
	.param .u64 .ptr .align 1 _Z15compute_weightsjPjS_S_S_S_P6__half_param_6
)
{
	.reg .pred 	%p<3>;
	.reg .b16 	%rs<4>;
	.reg .b32 	%r<12>;
	.reg .b64 	%rd<22>;

	ld.param.u32 	%r2, [_Z15compute_weightsjPjS_S_S_S_P6__half_param_0];
	ld.param.u64 	%rd1, [_Z15compute_weightsjPjS_S_S_S_P6__half_param_1];
	ld.param.u64 	%rd2, [_Z15compute_weightsjPjS_S_S_S_P6__half_param_2];
	ld.param.u64 	%rd3, [_Z15compute_weightsjPjS_S_S_S_P6__half_param_3];
	ld.param.u64 	%rd4, [_Z15compute_weightsjPjS_S_S_S_P6__half_param_4];
	ld.param.u64 	%rd5, [_Z15compute_weightsjPjS_S_S_S_P6__half_param_5];
	ld.param.u64 	%rd6, [_Z15compute_weightsjPjS_S_S_S_P6__half_param_6];
	mov.u32 	%r3, %ctaid.x;
	mov.u32 	%r4, %ntid.x;
	mov.u32 	%r5, %tid.x;
	mad.lo.s32 	%r1, %r3, %r4, %r5;
	setp.ge.u32 	%p1, %r1, %r2;
	@%p1 bra 	$L__BB0_3;
	cvta.to.global.u64 	%rd7, %rd5;
	cvta.to.global.u64 	%rd8, %rd4;
	cvta.to.global.u64 	%rd9, %rd2;
	cvta.to.global.u64 	%rd10, %rd3;
	ld.global.u32 	%r6, [%rd7];
	mul.wide.u32 	%rd11, %r6, 4;
	add.s64 	%rd12, %rd8, %rd11;
	ld.global.u32 	%r7, [%rd12];
	mul.wide.u32 	%rd13, %r1, 4;
	add.s64 	%rd14, %rd9, %rd13;
	ld.global.u32 	%r8, [%rd14];
	mul.wide.u32 	%rd15, %r8, 4;
	add.s64 	%rd16, %rd10, %rd15;
	ld.global.u32 	%r9, [%rd16];
	setp.ne.s32 	%p2, %r9, %r7;
	@%p2 bra 	$L__BB0_3;
	cvta.to.global.u64 	%rd18, %rd1;
	add.s64 	%rd20, %rd18, %rd13;
	ld.global.u32 	%r11, [%rd20];
	mul.wide.u32 	%rd21, %r11, 2;
	add.s64 	%rd17, %rd6, %rd21;
	mov.b32 	%r10, 1;
	// begin inline asm
	cvt.rn.f16.s32 %rs1, %r10;
	// end inline asm
	// begin inline asm
	{ atom.add.noftz.f16 %rs2,[%rd17],%rs1; }

	// end inline asm
$L__BB0_3:
	ret;

}
	// .globl	_Z12block_ballotPjS_P6__halfS_j
.visible .entry _Z12block_ballotPjS_P6__halfS_j(
	.param .u64 .ptr .align 1 _Z12block_ballotPjS_P6__halfS_j_param_0,
	.param .u64 .ptr .align 1 _Z12block_ballotPjS_P6__halfS_j_param_1,
	.param .u64 .ptr .align 1 _Z12block_ballotPjS_P6__halfS_j_param_2,
	.param .u64 .ptr .align 1 _Z12block_ballotPjS_P6__halfS_j_param_3,
	.param .u32 _Z12block_ballotPjS_P6__halfS_j_param_4
)
{
	.reg .pred 	%p<4>;
	.reg .b16 	%rs<3>;
	.reg .b32 	%r<11>;
	.reg .b64 	%rd<20>;

	ld.param.u64 	%rd2, [_Z12block_ballotPjS_P6__halfS_j_param_0];
	ld.param.u64 	%rd3, [_Z12block_ballotPjS_P6__halfS_j_param_1];
	ld.param.u64 	%rd5, [_Z12block_ballotPjS_P6__halfS_j_param_2];
	ld.param.u64 	%rd4, [_Z12block_ballotPjS_P6__halfS_j_param_3];
	ld.param.u32 	%r4, [_Z12block_ballotPjS_P6__halfS_j_param_4];
	cvta.to.global.u64 	%rd1, %rd5;
	mov.u32 	%r5, %ctaid.x;
	mov.u32 	%r6, %ntid.x;
	mov.u32 	%r7, %tid.x;
	mad.lo.s32 	%r1, %r5, %r6, %r7;
	setp.ge.u32 	%p1, %r1, %r4;
	@%p1 bra 	$L__BB1_4;
	cvta.to.global.u64 	%rd6, %rd2;
	mul.wide.u32 	%rd7, %r1, 2;
	add.s64 	%rd8, %rd1, %rd7;
	ld.global.u16 	%rs1, [%rd8];
	// begin inline asm
	cvt.rzi.u32.f16 %r8, %rs1;
	// end inline asm
	mul.wide.u32 	%rd9, %r1, 4;
	add.s64 	%rd10, %rd6, %rd9;
	ld.global.u32 	%r3, [%rd10];
	setp.eq.s32 	%p2, %r1, %r3;
	@%p2 bra 	$L__BB1_4;
	mul.wide.u32 	%rd11, %r3, 2;
	add.s64 	%rd12, %rd1, %rd11;
	ld.global.u16 	%rs2, [%rd12];
	// begin inline asm
	cvt.rzi.s32.f16 %r9, %rs2;
	// end inline asm
	setp.eq.s32 	%p3, %r8, %r9;
	@%p3 bra 	$L__BB1_4;
	cvta.to.global.u64 	%rd13, %rd3;
	ld.global.u32 	%r10, [%rd13];
	mul.wide.u32 	%rd14, %r10, %r3;
	cvt.u64.u32 	%rd15, %r8;
	add.s64 	%rd16, %rd14, %rd15;
	cvta.to.global.u64 	%rd17, %rd4;
	shl.b64 	%rd18, %rd16, 2;
	add.s64 	%rd19, %rd17, %rd18;
	st.global.u32 	[%rd19], %r1;
$L__BB1_4:
	ret;

}
	// .globl	_Z5splitPjS_S_P6__halfS_j
.visible .entry _Z5splitPjS_S_P6__halfS_j(
	.param .u64 .ptr .align 1 _Z5splitPjS_S_P6__halfS_j_param_0,
	.param .u64 .ptr .align 1 _Z5splitPjS_S_P6__halfS_j_param_1,
	.param .u64 .ptr .align 1 _Z5splitPjS_S_P6__halfS_j_param_2,
	.param .u64 .ptr .align 1 _Z5splitPjS_S_P6__halfS_j_param_3,
	.param .u64 .ptr .align 1 _Z5splitPjS_S_P6__halfS_j_param_4,
	.param .u32 _Z5splitPjS_S_P6__halfS_j_param_5
)
{
	.reg .pred 	%p<4>;
	.reg .b16 	%rs<3>;
	.reg .b32 	%r<15>;
	.reg .b64 	%rd<21>;

	ld.param.u64 	%rd2, [_Z5splitPjS_S_P6__halfS_j_param_0];
	ld.param.u64 	%rd3, [_Z5splitPjS_S_P6__halfS_j_param_1];
	ld.param.u64 	%rd4, [_Z5splitPjS_S_P6__halfS_j_param_2];
	ld.param.u64 	%rd6, [_Z5splitPjS_S_P6__halfS_j_param_3];
	ld.param.u64 	%rd5, [_Z5splitPjS_S_P6__halfS_j_param_4];
	ld.param.u32 	%r6, [_Z5splitPjS_S_P6__halfS_j_param_5];
	cvta.to.global.u64 	%rd1, %rd6;
	mov.u32 	%r7, %ctaid.x;
	mov.u32 	%r8, %ntid.x;
	mov.u32 	%r9, %tid.x;
	mad.lo.s32 	%r14, %r7, %r8, %r9;
	setp.ge.u32 	%p1, %r14, %r6;
	@%p1 bra 	$L__BB2_5;
	cvta.to.global.u64 	%rd7, %rd3;
	mul.wide.u32 	%rd8, %r14, 4;
	add.s64 	%rd9, %rd7, %rd8;
	ld.global.u32 	%r2, [%rd9];
	mul.wide.u32 	%rd10, %r14, 2;
	add.s64 	%rd11, %rd1, %rd10;
	ld.global.u16 	%rs1, [%rd11];
	// begin inline asm
	cvt.rzi.u32.f16 %r10, %rs1;
	// end inline asm
	setp.eq.s32 	%p2, %r14, %r2;
	@%p2 bra 	$L__BB2_4;
	mul.wide.u32 	%rd12, %r2, 2;
	add.s64 	%rd13, %rd1, %rd12;
	ld.global.u16 	%rs2, [%rd13];
	// begin inline asm
	cvt.rzi.u32.f16 %r11, %rs2;
	// end inline asm
	setp.eq.s32 	%p3, %r10, %r11;
	mov.u32 	%r14, %r2;
	@%p3 bra 	$L__BB2_4;
	cvta.to.global.u64 	%rd14, %rd4;
	ld.global.u32 	%r12, [%rd14];
	mad.lo.s32 	%r13, %r12, %r2, %r10;
	cvta.to.global.u64 	%rd15, %rd5;
	mul.wide.u32 	%rd16, %r13, 4;
	add.s64 	%rd17, %rd15, %rd16;
	ld.global.u32 	%r14, [%rd17];
$L__BB2_4:
	cvta.to.global.u64 	%rd18, %rd2;
	add.s64 	%rd20, %rd18, %rd8;
	st.global.u32 	[%rd20], %r14;
$L__BB2_5:
	ret;

}
	// .globl	_Z13add_splittersPjP6__halfS_S_S_j
.visible .entry _Z13add_splittersPjP6__halfS_S_S_j(
	.param .u64 .ptr .align 1 _Z13add_splittersPjP6__halfS_S_S_j_param_0,
	.param .u64 .ptr .align 1 _Z13add_splittersPjP6__halfS_S_S_j_param_1,
	.param .u64 .ptr .align 1 _Z13add_splittersPjP6__halfS_S_S_j_param_2,
	.param .u64 .ptr .align 1 _Z13add_splittersPjP6__halfS_S_S_j_param_3,
	.param .u64 .ptr .align 1 _Z13add_splittersPjP6__halfS_S_S_j_param_4,
	.param .u32 _Z13add_splittersPjP6__halfS_S_S_j_param_5
)
{
	.reg .pred 	%p<5>;
	.reg .b16 	%rs<2>;
	.reg .b32 	%r<12>;
	.reg .b64 	%rd<18>;

	ld.param.u64 	%rd1, [_Z13add_splittersPjP6__halfS_S_S_j_param_0];
	ld.param.u64 	%rd2, [_Z13add_splittersPjP6__halfS_S_S_j_param_1];
	ld.param.u64 	%rd3, [_Z13add_splittersPjP6__halfS_S_S_j_param_2];
	ld.param.u64 	%rd4, [_Z13add_splittersPjP6__halfS_S_S_j_param_3];
	ld.param.u64 	%rd5, [_Z13add_splittersPjP6__halfS_S_S_j_param_4];
	ld.param.u32 	%r2, [_Z13add_splittersPjP6__halfS_S_S_j_param_5];
	mov.u32 	%r3, %ctaid.x;
	mov.u32 	%r4, %ntid.x;
	mov.u32 	%r5, %tid.x;
	mad.lo.s32 	%r1, %r3, %r4, %r5;
	setp.ge.u32 	%p1, %r1, %r2;
	@%p1 bra 	$L__BB3_3;
	cvta.to.global.u64 	%rd6, %rd2;
	cvta.to.global.u64 	%rd7, %rd1;
	cvta.to.global.u64 	%rd8, %rd3;
	mul.wide.u32 	%rd9, %r1, 2;
	add.s64 	%rd10, %rd6, %rd9;
	mov.b32 	%r6, 0;
	// begin inline asm
	cvt.rn.f16.s32 %rs1, %r6;
	// end inline asm
	st.global.u16 	[%rd10], %rs1;
	mul.wide.u32 	%rd11, %r1, 4;
	add.s64 	%rd12, %rd7, %rd11;
	ld.global.u32 	%r7, [%rd12];
	add.s64 	%rd13, %rd8, %rd11;
	ld.global.u32 	%r9, [%rd13];
	setp.ne.s32 	%p2, %r1, %r7;
	setp.eq.s32 	%p3, %r7, %r9;
	or.pred  	%p4, %p2, %p3;
	@%p4 bra 	$L__BB3_3;
	cvta.to.global.u64 	%rd14, %rd5;
	atom.global.add.u32 	%r11, [%rd14], 1;
	cvta.to.global.u64 	%rd15, %rd4;
	mul.wide.u32 	%rd16, %r11, 4;
	add.s64 	%rd17, %rd15, %rd16;
	st.global.u32 	[%rd17], %r1;
$L__BB3_3:
	ret;

}


// ===== COMPILED SASS (sm_100) =====

	.target	sm_100

	.elftype	@"ET_EXEC"


//--------------------- .note.nv.tkinfo           --------------------------
	.section	.note.nv.tkinfo,"",@"SHT_NOTE"
	.sectionflags	@"SHF_NOTE_NV_TKINFO"
	.tkinfo
        /*0018*/ 	.word	0x00000002
        /*0030*/ 	.string	""
        /*0030*/ 	.string	"ptxas"
        /*0030*/ 	.string	"Cuda compilation tools, release 13.0, V13.0.88"
        /*0030*/ 	.string	"Build cuda_13.0.r13.0/compiler.36424714_0"
        /*0030*/ 	.string	"-arch sm_100 -m 64 "



//--------------------- .note.nv.cuinfo           --------------------------
	.section	.note.nv.cuinfo,"",@"SHT_NOTE"
	.sectionflags	@"SHF_NOTE_NV_CUINFO"
        /*0018*/ 	.short	0x0002
        /*001a*/ 	.short	0x0064
        /*001c*/ 	.short	0x0082
	.zero		2


//--------------------- .nv.info                  --------------------------
	.section	.nv.info,"",@"SHT_CUDA_INFO"
	.align	4


	//----- nvinfo : EIATTR_REGCOUNT
	.align		4
        /*0000*/ 	.byte	0x04, 0x2f
        /*0002*/ 	.short	(.L_1 - .L_0)
	.align		4
.L_0:
        /*0004*/ 	.word	index@(_Z15compute_weightsjPjS_S_S_S_P6__half)
        /*0008*/ 	.word	0x0000000e


	//----- nvinfo : EIATTR_FRAME_SIZE
	.align		4
.L_1:
        /*000c*/ 	.byte	0x04, 0x11
        /*000e*/ 	.short	(.L_3 - .L_2)
	.align		4
.L_2:
        /*0010*/ 	.word	index@(_Z15compute_weightsjPjS_S_S_S_P6__half)
        /*0014*/ 	.word	0x00000000


	//----- nvinfo : EIATTR_REGCOUNT
	.align		4
.L_3:
        /*0018*/ 	.byte	0x04, 0x2f
        /*001a*/ 	.short	(.L_5 - .L_4)
	.align		4
.L_4:
        /*001c*/ 	.word	index@(_Z12block_ballotPjS_P6__halfS_j)
        /*0020*/ 	.word	0x00000010


	//----- nvinfo : EIATTR_FRAME_SIZE
	.align		4
.L_5:
        /*0024*/ 	.byte	0x04, 0x11
        /*0026*/ 	.short	(.L_7 - .L_6)
	.align		4
.L_6:
        /*0028*/ 	.word	index@(_Z12block_ballotPjS_P6__halfS_j)
        /*002c*/ 	.word	0x00000000


	//----- nvinfo : EIATTR_REGCOUNT
	.align		4
.L_7:
        /*0030*/ 	.byte	0x04, 0x2f
        /*0032*/ 	.short	(.L_9 - .L_8)
	.align		4
.L_8:
        /*0034*/ 	.word	index@(_Z5splitPjS_S_P6__halfS_j)
        /*0038*/ 	.word	0x0000000e


	//----- nvinfo : EIATTR_FRAME_SIZE
	.align		4
.L_9:
        /*003c*/ 	.byte	0x04, 0x11
        /*003e*/ 	.short	(.L_11 - .L_10)
	.align		4
.L_10:
        /*0040*/ 	.word	index@(_Z5splitPjS_S_P6__halfS_j)
        /*0044*/ 	.word	0x00000000


	//----- nvinfo : EIATTR_REGCOUNT
	.align		4
.L_11:
        /*0048*/ 	.byte	0x04, 0x2f
        /*004a*/ 	.short	(.L_13 - .L_12)
	.align		4
.L_12:
        /*004c*/ 	.word	index@(_Z13add_splittersPjP6__halfS_S_S_j)
        /*0050*/ 	.word	0x0000000c


	//----- nvinfo : EIATTR_FRAME_SIZE
	.align		4
.L_13:
        /*0054*/ 	.byte	0x04, 0x11
        /*0056*/ 	.short	(.L_15 - .L_14)
	.align		4
.L_14:
        /*0058*/ 	.word	index@(_Z13add_splittersPjP6__halfS_S_S_j)
        /*005c*/ 	.word	0x00000000


	//----- nvinfo : EIATTR_MIN_STACK_SIZE
	.align		4
.L_15:
        /*0060*/ 	.byte	0x04, 0x12
        /*0062*/ 	.short	(.L_17 - .L_16)
	.align		4
.L_16:
        /*0064*/ 	.word	index@(_Z13add_splittersPjP6__halfS_S_S_j)
        /*0068*/ 	.word	0x00000000


	//----- nvinfo : EIATTR_MIN_STACK_SIZE
	.align		4
.L_17:
        /*006c*/ 	.byte	0x04, 0x12
        /*006e*/ 	.short	(.L_19 - .L_18)
	.align		4
.L_18:
        /*0070*/ 	.word	index@(_Z5splitPjS_S_P6__halfS_j)
        /*0074*/ 	.word	0x00000000


	//----- nvinfo : EIATTR_MIN_STACK_SIZE
	.align		4
.L_19:
        /*0078*/ 	.byte	0x04, 0x12
        /*007a*/ 	.short	(.L_21 - .L_20)
	.align		4
.L_20:
        /*007c*/ 	.word	index@(_Z12block_ballotPjS_P6__halfS_j)
        /*0080*/ 	.word	0x00000000


	//----- nvinfo : EIATTR_MIN_STACK_SIZE
	.align		4
.L_21:
        /*0084*/ 	.byte	0x04, 0x12
        /*0086*/ 	.short	(.L_23 - .L_22)
	.align		4
.L_22:
        /*0088*/ 	.word	index@(_Z15compute_weightsjPjS_S_S_S_P6__half)
        /*008c*/ 	.word	0x00000000
.L_23:


//--------------------- .nv.compat                --------------------------
	.section	.nv.compat,"",@"SHT_CUDA_COMPAT_INFO"
	.align	4
        /*0000*/ 	.byte	0x02, 0x09, 0x00, 0x00, 0x02, 0x02, 0x01, 0x00, 0x02, 0x05, 0x05, 0x00, 0x03, 0x07, 0x01, 0x01
        /*0010*/ 	.byte	0x02, 0x03, 0x00, 0x00, 0x02, 0x06, 0x01, 0x00, 0x04, 0x0b, 0x08, 0x00, 0x09, 0x00, 0x00, 0x00
        /*0020*/ 	.byte	0x00, 0x00, 0x00, 0x00


//--------------------- .nv.info._Z13add_splittersPjP6__halfS_S_S_j --------------------------
	.section	.nv.info._Z13add_splittersPjP6__halfS_S_S_j,"",@"SHT_CUDA_INFO"
	.sectionflags	@""
	.align	4


	//----- nvinfo : EIATTR_CUDA_API_VERSION
	.align		4
        /*0000*/ 	.byte	0x04, 0x37
        /*0002*/ 	.short	(.L_25 - .L_24)
.L_24:
        /*0004*/ 	.word	0x00000082


	//----- nvinfo : EIATTR_KPARAM_INFO
	.align		4
.L_25:
        /*0008*/ 	.byte	0x04, 0x17
        /*000a*/ 	.short	(.L_27 - .L_26)
.L_26:
        /*000c*/ 	.word	0x00000000
        /*0010*/ 	.short	0x0005
        /*0012*/ 	.short	0x0028
        /*0014*/ 	.byte	0x00, 0xf0, 0x11, 0x00


	//----- nvinfo : EIATTR_KPARAM_INFO
	.align		4
.L_27:
        /*0018*/ 	.byte	0x04, 0x17
        /*001a*/ 	.short	(.L_29 - .L_28)
.L_28:
        /*001c*/ 	.word	0x00000000
        /*0020*/ 	.short	0x0004
        /*0022*/ 	.short	0x0020
        /*0024*/ 	.byte	0x00, 0xf5, 0x21, 0x00


	//----- nvinfo : EIATTR_KPARAM_INFO
	.align		4
.L_29:
        /*0028*/ 	.byte	0x04, 0x17
        /*002a*/ 	.short	(.L_31 - .L_30)
.L_30:
        /*002c*/ 	.word	0x00000000
        /*0030*/ 	.short	0x0003
        /*0032*/ 	.short	0x0018
        /*0034*/ 	.byte	0x00, 0xf5, 0x21, 0x00


	//----- nvinfo : EIATTR_KPARAM_INFO
	.align		4
.L_31:
        /*0038*/ 	.byte	0x04, 0x17
        /*003a*/ 	.short	(.L_33 - .L_32)
.L_32:
        /*003c*/ 	.word	0x00000000
        /*0040*/ 	.short	0x0002
        /*0042*/ 	.short	0x0010
        /*0044*/ 	.byte	0x00, 0xf5, 0x21, 0x00


	//----- nvinfo : EIATTR_KPARAM_INFO
	.align		4
.L_33:
        /*0048*/ 	.byte	0x04, 0x17
        /*004a*/ 	.short	(.L_35 - .L_34)
.L_34:
        /*004c*/ 	.word	0x00000000
        /*0050*/ 	.short	0x0001
        /*0052*/ 	.short	0x0008
        /*0054*/ 	.byte	0x00, 0xf5, 0x21, 0x00


	//----- nvinfo : EIATTR_KPARAM_INFO
	.align		4
.L_35:
        /*0058*/ 	.byte	0x04, 0x17
        /*005a*/ 	.short	(.L_37 - .L_36)
.L_36:
        /*005c*/ 	.word	0x00000000
        /*0060*/ 	.short	0x0000
        /*0062*/ 	.short	0x0000
        /*0064*/ 	.byte	0x00, 0xf5, 0x21, 0x00


	//----- nvinfo : EIATTR_SPARSE_MMA_MASK
	.align		4
.L_37:
        /*0068*/ 	.byte	0x03, 0x50
        /*006a*/ 	.short	0x0000


	//----- nvinfo : EIATTR_MAXREG_COUNT
	.align		4
        /*006c*/ 	.byte	0x03, 0x1b
        /*006e*/ 	.short	0x00ff


	//----- nvinfo : EIATTR_MERCURY_ISA_VERSION
	.align		4
        /*0070*/ 	.byte	0x03, 0x5f
        /*0072*/ 	.short	0x0101


	//----- nvinfo : EIATTR_INT_WARP_WIDE_INSTR_OFFSETS
	.align		4
        /*0074*/ 	.byte	0x04, 0x31
        /*0076*/ 	.short	(.L_39 - .L_38)


	//   ....[0]....
.L_38:
        /*0078*/ 	.word	0x00000160


	//   ....[1]....
        /*007c*/ 	.word	0x00000200


	//----- nvinfo : EIATTR_VRC_CTA_INIT_COUNT
	.align		4
.L_39:
        /*0080*/ 	.byte	0x02, 0x4a
	.zero		1
	.zero		1


	//----- nvinfo : EIATTR_EXIT_INSTR_OFFSETS
	.align		4
        /*0084*/ 	.byte	0x04, 0x1c
        /*0086*/ 	.short	(.L_41 - .L_40)


	//   ....[0]....
.L_40:
        /*0088*/ 	.word	0x00000070


	//   ....[1]....
        /*008c*/ 	.word	0x00000140


	//   ....[2]....
        /*0090*/ 	.word	0x00000240


	//----- nvinfo : EIATTR_CBANK_PARAM_SIZE
	.align		4
.L_41:
        /*0094*/ 	.byte	0x03, 0x19
        /*0096*/ 	.short	0x002c


	//----- nvinfo : EIATTR_PARAM_CBANK
	.align		4
        /*0098*/ 	.byte	0x04, 0x0a
        /*009a*/ 	.short	(.L_43 - .L_42)
	.align		4
.L_42:
        /*009c*/ 	.word	index@(.nv.constant0._Z13add_splittersPjP6__halfS_S_S_j)
        /*00a0*/ 	.short	0x0380
        /*00a2*/ 	.short	0x002c


	//----- nvinfo : EIATTR_SW_WAR
	.align		4
.L_43:
        /*00a4*/ 	.byte	0x04, 0x36
        /*00a6*/ 	.short	(.L_45 - .L_44)
.L_44:
        /*00a8*/ 	.word	0x00000008
.L_45:


//--------------------- .nv.info._Z5splitPjS_S_P6__halfS_j --------------------------
	.section	.nv.info._Z5splitPjS_S_P6__halfS_j,"",@"SHT_CUDA_INFO"
	.sectionflags	@""
	.align	4


	//----- nvinfo : EIATTR_CUDA_API_VERSION
	.align		4
        /*0000*/ 	.byte	0x04, 0x37
        /*0002*/ 	.short	(.L_47 - .L_46)
.L_46:
        /*0004*/ 	.word	0x00000082


	//----- nvinfo : EIATTR_KPARAM_INFO
	.align		4
.L_47:
        /*0008*/ 	.byte	0x04, 0x17
        /*000a*/ 	.short	(.L_49 - .L_48)
.L_48:
        /*000c*/ 	.word	0x00000000
        /*0010*/ 	.short	0x0005
        /*0012*/ 	.short	0x0028
        /*0014*/ 	.byte	0x00, 0xf0, 0x11, 0x00


	//----- nvinfo : EIATTR_KPARAM_INFO
	.align		4
.L_49:
        /*0018*/ 	.byte	0x04, 0x17
        /*001a*/ 	.short	(.L_51 - .L_50)
.L_50:
        /*001c*/ 	.word	0x00000000
        /*0020*/ 	.short	0x0004
        /*0022*/ 	.short	0x0020
        /*0024*/ 	.byte	0x00, 0xf5, 0x21, 0x00


	//----- nvinfo : EIATTR_KPARAM_INFO
	.align		4
.L_51:
        /*0028*/ 	.byte	0x04, 0x17
        /*002a*/ 	.short	(.L_53 - .L_52)
.L_52:
        /*002c*/ 	.word	0x00000000
        /*0030*/ 	.short	0x0003
        /*0032*/ 	.short	0x0018
        /*0034*/ 	.byte	0x00, 0xf5, 0x21, 0x00


	//----- nvinfo : EIATTR_KPARAM_INFO
	.align		4
.L_53:
        /*0038*/ 	.byte	0x04, 0x17
        /*003a*/ 	.short	(.L_55 - .L_54)
.L_54:
        /*003c*/ 	.word	0x00000000
        /*0040*/ 	.short	0x0002
        /*0042*/ 	.short	0x0010
        /*0044*/ 	.byte	0x00, 0xf5, 0x21, 0x00


	//----- nvinfo : EIATTR_KPARAM_INFO
	.align		4
.L_55:
        /*0048*/ 	.byte	0x04, 0x17
        /*004a*/ 	.short	(.L_57 - .L_56)
.L_56:
        /*004c*/ 	.word	0x00000000
        /*0050*/ 	.short	0x0001
        /*0052*/ 	.short	0x0008
        /*0054*/ 	.byte	0x00, 0xf5, 0x21, 0x00


	//----- nvinfo : EIATTR_KPARAM_INFO
	.align		4
.L_57:
        /*0058*/ 	.byte	0x04, 0x17
        /*005a*/ 	.short	(.L_59 - .L_58)
.L_58:
        /*005c*/ 	.word	0x00000000
        /*0060*/ 	.short	0x0000
        /*0062*/ 	.short	0x0000
        /*0064*/ 	.byte	0x00, 0xf5, 0x21, 0x00


	//----- nvinfo : EIATTR_SPARSE_MMA_MASK
	.align		4
.L_59:
        /*0068*/ 	.byte	0x03, 0x50
        /*006a*/ 	.short	0x0000


	//----- nvinfo : EIATTR_MAXREG_COUNT
	.align		4
        /*006c*/ 	.byte	0x03, 0x1b
        /*006e*/ 	.short	0x00ff


	//----- nvinfo : EIATTR_MERCURY_ISA_VERSION
	.align		4
        /*0070*/ 	.byte	0x03, 0x5f
        /*0072*/ 	.short	0x0101


	//----- nvinfo : EIATTR_VRC_CTA_INIT_COUNT
	.align		4
        /*0074*/ 	.byte	0x02, 0x4a
	.zero		1
	.zero		1


	//----- nvinfo : EIATTR_EXIT_INSTR_OFFSETS
	.align		4
        /*0078*/ 	.byte	0x04, 0x1c
        /*007a*/ 	.short	(.L_61 - .L_60)


	//   ....[0]....
.L_60:
        /*007c*/ 	.word	0x00000070


	//   ....[1]....
        /*0080*/ 	.word	0x00000230


	//----- nvinfo : EIATTR_CRS_STACK_SIZE
	.align		4
.L_61:
        /*0084*/ 	.byte	0x04, 0x1e
        /*0086*/ 	.short	(.L_63 - .L_62)
.L_62:
        /*0088*/ 	.word	0x00000000


	//----- nvinfo : EIATTR_CBANK_PARAM_SIZE
	.align		4
.L_63:
        /*008c*/ 	.byte	0x03, 0x19
        /*008e*/ 	.short	0x002c


	//----- nvinfo : EIATTR_PARAM_CBANK
	.align		4
        /*0090*/ 	.byte	0x04, 0x0a
        /*0092*/ 	.short	(.L_65 - .L_64)
	.align		4
.L_64:
        /*0094*/ 	.word	index@(.nv.constant0._Z5splitPjS_S_P6__halfS_j)
        /*0098*/ 	.short	0x0380
        /*009a*/ 	.short	0x002c


	//----- nvinfo : EIATTR_SW_WAR
	.align		4
.L_65:
        /*009c*/ 	.byte	0x04, 0x36
        /*009e*/ 	.short	(.L_67 - .L_66)
.L_66:
        /*00a0*/ 	.word	0x00000008
.L_67:


//--------------------- .nv.info._Z12block_ballotPjS_P6__halfS_j --------------------------
	.section	.nv.info._Z12block_ballotPjS_P6__halfS_j,"",@"SHT_CUDA_INFO"
	.sectionflags	@""
	.align	4


	//----- nvinfo : EIATTR_CUDA_API_VERSION
	.align		4
        /*0000*/ 	.byte	0x04, 0x37
        /*0002*/ 	.short	(.L_69 - .L_68)
.L_68:
        /*0004*/ 	.word	0x00000082


	//----- nvinfo : EIATTR_KPARAM_INFO
	.align		4
.L_69:
        /*0008*/ 	.byte	0x04, 0x17
        /*000a*/ 	.short	(.L_71 - .L_70)
.L_70:
        /*000c*/ 	.word	0x00000000
        /*0010*/ 	.short	0x0004
        /*0012*/ 	.short	0x0020
        /*0014*/ 	.byte	0x00, 0xf0, 0x11, 0x00


	//----- nvinfo : EIATTR_KPARAM_INFO
	.align		4
.L_71:
        /*0018*/ 	.byte	0x04, 0x17
        /*001a*/ 	.short	(.L_73 - .L_72)
.L_72:
        /*001c*/ 	.word	0x00000000
        /*0020*/ 	.short	0x0003
        /*0022*/ 	.short	0x0018
        /*0024*/ 	.byte	0x00, 0xf5, 0x21, 0x00


	//----- nvinfo : EIATTR_KPARAM_INFO
	.align		4
.L_73:
        /*0028*/ 	.byte	0x04, 0x17
        /*002a*/ 	.short	(.L_75 - .L_74)
.L_74:
        /*002c*/ 	.word	0x00000000
        /*0030*/ 	.short	0x0002
        /*0032*/ 	.short	0x0010
        /*0034*/ 	.byte	0x00, 0xf5, 0x21, 0x00


	//----- nvinfo : EIATTR_KPARAM_INFO
	.align		4
.L_75:
        /*0038*/ 	.byte	0x04, 0x17
        /*003a*/ 	.short	(.L_77 - .L_76)
.L_76:
        /*003c*/ 	.word	0x00000000
        /*0040*/ 	.short	0x0001
        /*0042*/ 	.short	0x0008
        /*0044*/ 	.byte	0x00, 0xf5, 0x21, 0x00


	//----- nvinfo : EIATTR_KPARAM_INFO
	.align		4
.L_77:
        /*0048*/ 	.byte	0x04, 0x17
        /*004a*/ 	.short	(.L_79 - .L_78)
.L_78:
        /*004c*/ 	.word	0x00000000
        /*0050*/ 	.short	0x0000
        /*0052*/ 	.short	0x0000
        /*0054*/ 	.byte	0x00, 0xf5, 0x21, 0x00


	//----- nvinfo : EIATTR_SPARSE_MMA_MASK
	.align		4
.L_79:
        /*0058*/ 	.byte	0x03, 0x50
        /*005a*/ 	.short	0x0000


	//----- nvinfo : EIATTR_MAXREG_COUNT
	.align		4
        /*005c*/ 	.byte	0x03, 0x1b
        /*005e*/ 	.short	0x00ff


	//----- nvinfo : EIATTR_MERCURY_ISA_VERSION
	.align		4
        /*0060*/ 	.byte	0x03, 0x5f
        /*0062*/ 	.short	0x0101


	//----- nvinfo : EIATTR_VRC_CTA_INIT_COUNT
	.align		4
        /*0064*/ 	.byte	0x02, 0x4a
	.zero		1
	.zero		1


	//----- nvinfo : EIATTR_EXIT_INSTR_OFFSETS
	.align		4
        /*0068*/ 	.byte	0x04, 0x1c
        /*006a*/ 	.short	(.L_81 - .L_80)


	//   ....[0]....
.L_80:
        /*006c*/ 	.word	0x00000070


	//   ....[1]....
        /*0070*/ 	.word	0x000000d0


	//   ....[2]....
        /*0074*/ 	.word	0x00000160


	//   ....[3]....
        /*0078*/ 	.word	0x000001f0


	//----- nvinfo : EIATTR_CBANK_PARAM_SIZE
	.align		4
.L_81:
        /*007c*/ 	.byte	0x03, 0x19
        /*007e*/ 	.short	0x0024


	//----- nvinfo : EIATTR_PARAM_CBANK
	.align		4
        /*0080*/ 	.byte	0x04, 0x0a
        /*0082*/ 	.short	(.L_83 - .L_82)
	.align		4
.L_82:
        /*0084*/ 	.word	index@(.nv.constant0._Z12block_ballotPjS_P6__halfS_j)
        /*0088*/ 	.short	0x0380
        /*008a*/ 	.short	0x0024


	//----- nvinfo : EIATTR_SW_WAR
	.align		4
.L_83:
        /*008c*/ 	.byte	0x04, 0x36
        /*008e*/ 	.short	(.L_85 - .L_84)
.L_84:
        /*0090*/ 	.word	0x00000008
.L_85:


//--------------------- .nv.info._Z15compute_weightsjPjS_S_S_S_P6__half --------------------------
	.section	.nv.info._Z15compute_weightsjPjS_S_S_S_P6__half,"",@"SHT_CUDA_INFO"
	.sectionflags	@""
	.align	4


	//----- nvinfo : EIATTR_CUDA_API_VERSION
	.align		4
        /*0000*/ 	.byte	0x04, 0x37
        /*0002*/ 	.short	(.L_87 - .L_86)
.L_86:
        /*0004*/ 	.word	0x00000082


	//----- nvinfo : EIATTR_KPARAM_INFO
	.align		4
.L_87:
        /*0008*/ 	.byte	0x04, 0x17
        /*000a*/ 	.short	(.L_89 - .L_88)
.L_88:
        /*000c*/ 	.word	0x00000000
        /*0010*/ 	.short	0x0006
        /*0012*/ 	.short	0x0030
        /*0014*/ 	.byte	0x00, 0xf5, 0x21, 0x00


	//----- nvinfo : EIATTR_KPARAM_INFO
	.align		4
.L_89:
        /*0018*/ 	.byte	0x04, 0x17
        /*001a*/ 	.short	(.L_91 - .L_90)
.L_90:
        /*001c*/ 	.word	0x00000000
        /*0020*/ 	.short	0x0005
        /*0022*/ 	.short	0x0028
        /*0024*/ 	.byte	0x00, 0xf5, 0x21, 0x00


	//----- nvinfo : EIATTR_KPARAM_INFO
	.align		4
.L_91:
        /*0028*/ 	.byte	0x04, 0x17
        /*002a*/ 	.short	(.L_93 - .L_92)
.L_92:
        /*002c*/ 	.word	0x00000000
        /*0030*/ 	.short	0x0004
        /*0032*/ 	.short	0x0020
        /*0034*/ 	.byte	0x00, 0xf5, 0x21, 0x00


	//----- nvinfo : EIATTR_KPARAM_INFO
	.align		4
.L_93:
        /*0038*/ 	.byte	0x04, 0x17
        /*003a*/ 	.short	(.L_95 - .L_94)
.L_94:
        /*003c*/ 	.word	0x00000000
        /*0040*/ 	.short	0x0003
        /*0042*/ 	.short	0x0018
        /*0044*/ 	.byte	0x00, 0xf5, 0x21, 0x00


	//----- nvinfo : EIATTR_KPARAM_INFO
	.align		4
.L_95:
        /*0048*/ 	.byte	0x04, 0x17
        /*004a*/ 	.short	(.L_97 - .L_96)
.L_96:
        /*004c*/ 	.word	0x00000000
        /*0050*/ 	.short	0x0002
        /*0052*/ 	.short	0x0010
        /*0054*/ 	.byte	0x00, 0xf5, 0x21, 0x00


	//----- nvinfo : EIATTR_KPARAM_INFO
	.align		4
.L_97:
        /*0058*/ 	.byte	0x04, 0x17
        /*005a*/ 	.short	(.L_99 - .L_98)
.L_98:
        /*005c*/ 	.word	0x00000000
        /*0060*/ 	.short	0x0001
        /*0062*/ 	.short	0x0008
        /*0064*/ 	.byte	0x00, 0xf5, 0x21, 0x00


	//----- nvinfo : EIATTR_KPARAM_INFO
	.align		4
.L_99:
        /*0068*/ 	.byte	0x04, 0x17
        /*006a*/ 	.short	(.L_101 - .L_100)
.L_100:
        /*006c*/ 	.word	0x00000000
        /*0070*/ 	.short	0x0000
        /*0072*/ 	.short	0x0000
        /*0074*/ 	.byte	0x00, 0xf0, 0x11, 0x00


	//----- nvinfo : EIATTR_SPARSE_MMA_MASK
	.align		4
.L_101:
        /*0078*/ 	.byte	0x03, 0x50
        /*007a*/ 	.short	0x0000


	//----- nvinfo : EIATTR_MAXREG_COUNT
	.align		4
        /*007c*/ 	.byte	0x03, 0x1b
        /*007e*/ 	.short	0x00ff


	//----- nvinfo : EIATTR_MERCURY_ISA_VERSION
	.align		4
        /*0080*/ 	.byte	0x03, 0x5f
        /*0082*/ 	.short	0x0101


	//----- nvinfo : EIATTR_VRC_CTA_INIT_COUNT
	.align		4
        /*0084*/ 	.byte	0x02, 0x4a
	.zero		1
	.zero		1


	//----- nvinfo : EIATTR_ATOM16_EMUL_INSTR_REG_MAP
	.align		4
        /*0088*/ 	.byte	0x04, 0x2e
        /*008a*/ 	.short	(.L_103 - .L_102)


	//   ....[0]....
.L_102:
        /*008c*/ 	.word	0x000001f0
        /*0090*/ 	.short	0x0004
        /*0092*/ 	.short	0x0000


	//   ....[1]....
        /*0094*/ 	.word	0x00000250
        /*0098*/ 	.short	0x0004
        /*009a*/ 	.short	0x0000


	//----- nvinfo : EIATTR_EXIT_INSTR_OFFSETS
	.align		4
.L_103:
        /*009c*/ 	.byte	0x04, 0x1c
        /*009e*/ 	.short	(.L_105 - .L_104)


	//   ....[0]....
.L_104:
        /*00a0*/ 	.word	0x00000070


	//   ....[1]....
        /*00a4*/ 	.word	0x00000150


	//   ....[2]....
        /*00a8*/ 	.word	0x00000290


	//----- nvinfo : EIATTR_CRS_STACK_SIZE
	.align		4
.L_105:
        /*00ac*/ 	.byte	0x04, 0x1e
        /*00ae*/ 	.short	(.L_107 - .L_106)
.L_106:
        /*00b0*/ 	.word	0x00000000


	//----- nvinfo : EIATTR_CBANK_PARAM_SIZE
	.align		4
.L_107:
        /*00b4*/ 	.byte	0x03, 0x19
        /*00b6*/ 	.short	0x0038


	//----- nvinfo : EIATTR_PARAM_CBANK
	.align		4
        /*00b8*/ 	.byte	0x04, 0x0a
        /*00ba*/ 	.short	(.L_109 - .L_108)
	.align		4
.L_108:
        /*00bc*/ 	.word	index@(.nv.constant0._Z15compute_weightsjPjS_S_S_S_P6__half)
        /*00c0*/ 	.short	0x0380
        /*00c2*/ 	.short	0x0038


	//----- nvinfo : EIATTR_SW_WAR
	.align		4
.L_109:
        /*00c4*/ 	.byte	0x04, 0x36
        /*00c6*/ 	.short	(.L_111 - .L_110)
.L_110:
        /*00c8*/ 	.word	0x00000008
.L_111:


//--------------------- .nv.callgraph             --------------------------
	.section	.nv.callgraph,"",@"SHT_CUDA_CALLGRAPH"
	.align	4
	.sectionentsize	8
	.align		4
        /*0000*/ 	.word	0x00000000
	.align		4
        /*0004*/ 	.word	0xffffffff
	.align		4
        /*0008*/ 	.word	0x00000000
	.align		4
        /*000c*/ 	.word	0xfffffffe
	.align		4
        /*0010*/ 	.word	0x00000000
	.align		4
        /*0014*/ 	.word	0xfffffffd
	.align		4
        /*0018*/ 	.word	0x00000000
	.align		4
        /*001c*/ 	.word	0xfffffffc


//--------------------- .text._Z13add_splittersPjP6__halfS_S_S_j --------------------------
	.section	.text._Z13add_splittersPjP6__halfS_S_S_j,"ax",@progbits
	.align	128
        .global         _Z13add_splittersPjP6__halfS_S_S_j
        .type           _Z13add_splittersPjP6__halfS_S_S_j,@function
        .size           _Z13add_splittersPjP6__halfS_S_S_j,(.L_x_7 - _Z13add_splittersPjP6__halfS_S_S_j)
        .other          _Z13add_splittersPjP6__halfS_S_S_j,@"STO_CUDA_ENTRY STV_DEFAULT"
_Z13add_splittersPjP6__halfS_S_S_j:
.text._Z13add_splittersPjP6__halfS_S_S_j:
[----:B------:R-:W-:Y:S01]  /*0000*/  LDC R1, c[0x0][0x37c] ;  /* 0x0000df00ff017b82 */ /* 0x000fe20000000800 */
[----:B------:R-:W0:Y:S07]  /*0010*/  S2R R3, SR_TID.X ;  /* 0x0000000000037919 */ /* 0x000e2e0000002100 */
[----:B------:R-:W0:Y:S01]  /*0020*/  S2UR UR4, SR_CTAID.X ;  /* 0x00000000000479c3 */ /* 0x000e220000002500 */
[----:B------:R-:W1:Y:S07]  /*0030*/  LDCU UR5, c[0x0][0x3a8] ;  /* 0x00007500ff0577ac */ /* 0x000e6e0008000800 */
[----:B------:R-:W0:Y:S02]  /*0040*/  LDC R0, c[0x0][0x360] ;  /* 0x0000d800ff007b82 */ /* 0x000e240000000800 */
[----:B0-----:R-:W-:-:S05]  /*0050*/  IMAD R0, R0, UR4, R3 ;  /* 0x0000000400007c24 */ /* 0x001fca000f8e0203 */
[----:B-1----:R-:W-:-:S13]  /*0060*/  ISETP.GE.U32.AND P0, PT, R0, UR5, PT ;  /* 0x0000000500007c0c */ /* 0x002fda000bf06070 */
[----:B------:R-:W-:Y:S05]  /*0070*/  @P0 EXIT ;  /* 0x000000000000094d */ /* 0x000fea0003800000 */
[----:B------:R-:W0:Y:S01]  /*0080*/  LDC.64 R2, c[0x0][0x388] ;  /* 0x0000e200ff027b82 */ /* 0x000e220000000a00 */
[----:B------:R-:W1:Y:S07]  /*0090*/  LDCU.64 UR4, c[0x0][0x358] ;  /* 0x00006b00ff0477ac */ /* 0x000e6e0008000a00 */
[----:B------:R-:W2:Y:S08]  /*00a0*/  LDC.64 R4, c[0x0][0x380] ;  /* 0x0000e000ff047b82 */ /* 0x000eb00000000a00 */
[----:B------:R-:W3:Y:S01]  /*00b0*/  LDC.64 R6, c[0x0][0x390] ;  /* 0x0000e400ff067b82 */ /* 0x000ee20000000a00 */
[----:B0-----:R-:W-:-:S05]  /*00c0*/  IMAD.WIDE.U32 R2, R0, 0x2, R2 ;  /* 0x0000000200027825 */ /* 0x001fca00078e0002 */
[----:B-1----:R0:W-:Y:S01]  /*00d0*/  STG.E.U16 desc[UR4][R2.64], RZ ;  /* 0x000000ff02007986 */ /* 0x0021e2000c101504 */
[----:B--2---:R-:W-:-:S06]  /*00e0*/  IMAD.WIDE.U32 R4, R0, 0x4, R4 ;  /* 0x0000000400047825 */ /* 0x004fcc00078e0004 */
[----:B------:R-:W2:Y:S01]  /*00f0*/  LDG.E R5, desc[UR4][R4.64] ;  /* 0x0000000404057981 */ /* 0x000ea2000c1e1900 */
[----:B---3--:R-:W-:-:S06]  /*0100*/  IMAD.WIDE.U32 R6, R0, 0x4, R6 ;  /* 0x0000000400067825 */ /* 0x008fcc00078e0006 */
[----:B------:R-:W2:Y:S02]  /*0110*/  LDG.E R6, desc[UR4][R6.64] ;  /* 0x0000000406067981 */ /* 0x000ea4000c1e1900 */
[----:B--2---:R-:W-:-:S04]  /*0120*/  ISETP.NE.AND P0, PT, R5, R6, PT ;  /* 0x000000060500720c */ /* 0x004fc80003f05270 */
[----:B------:R-:W-:-:S13]  /*0130*/  ISETP.NE.OR P0, PT, R0, R5, !P0 ;  /* 0x000000050000720c */ /* 0x000fda0004705670 */
[----:B0-----:R-:W-:Y:S05]  /*0140*/  @P0 EXIT ;  /* 0x000000000000094d */ /* 0x001fea0003800000 */
[----:B------:R-:W0:Y:S01]  /*0150*/  S2R R5, SR_LANEID ;  /* 0x0000000000057919 */ /* 0x000e220000000000 */
[----:B------:R-:W-:Y:S01]  /*0160*/  VOTEU.ANY UR6, UPT, PT ;  /* 0x0000000000067886 */ /* 0x000fe200038e0100 */
[----:B------:R-:W1:Y:S01]  /*0170*/  LDC.64 R2, c[0x0][0x3a0] ;  /* 0x0000e800ff027b82 */ /* 0x000e620000000a00 */
[----:B------:R-:W0:Y:S08]  /*0180*/  FLO.U32 R6, UR6 ;  /* 0x0000000600067d00 */ /* 0x000e3000080e0000 */
[----:B------:R-:W1:Y:S01]  /*0190*/  POPC R9, UR6 ;  /* 0x0000000600097d09 */ /* 0x000e620008000000 */
[----:B0-----:R-:W-:Y:S01]  /*01a0*/  ISETP.EQ.U32.AND P0, PT, R6, R5, PT ;  /* 0x000000050600720c */ /* 0x001fe20003f02070 */
[----:B------:R-:W0:Y:S01]  /*01b0*/  S2R R8, SR_LTMASK ;  /* 0x0000000000087919 */ /* 0x000e220000003900 */
[----:B------:R-:W2:Y:S11]  /*01c0*/  LDC.64 R4, c[0x0][0x398] ;  /* 0x0000e600ff047b82 */ /* 0x000eb60000000a00 */
[----:B-1----:R-:W3:Y:S01]  /*01d0*/  @P0 ATOMG.E.ADD.STRONG.GPU PT, R3, desc[UR4][R2.64], R9 ;  /* 0x80000009020309a8 */ /* 0x002ee200081ef104 */
[----:B0-----:R-:W-:-:S06]  /*01e0*/  LOP3.LUT R8, R8, UR6, RZ, 0xc0, !PT ;  /* 0x0000000608087c12 */ /* 0x001fcc000f8ec0ff */
[----:B------:R-:W0:Y:S01]  /*01f0*/  POPC R8, R8 ;  /* 0x0000000800087309 */ /* 0x000e220000000000 */
[----:B---3--:R-:W0:Y:S02]  /*0200*/  SHFL.IDX PT, R7, R3, R6, 0x1f ;  /* 0x00001f0603077589 */ /* 0x008e2400000e0000 */
[----:B0-----:R-:W-:-:S05]  /*0210*/  IADD3 R7, PT, PT, R7, R8, RZ ;  /* 0x0000000807077210 */ /* 0x001fca0007ffe0ff */
[----:B--2---:R-:W-:-:S05]  /*0220*/  IMAD.WIDE.U32 R4, R7, 0x4, R4 ;  /* 0x0000000407047825 */ /* 0x004fca00078e0004 */
[----:B------:R-:W-:Y:S01]  /*0230*/  STG.E desc[UR4][R4.64], R0 ;  /* 0x0000000004007986 */ /* 0x000fe2000c101904 */
[----:B------:R-:W-:Y:S05]  /*0240*/  EXIT ;  /* 0x000000000000794d */ /* 0x000fea0003800000 */
.L_x_0:
[----:B------:R-:W-:-:S00]  /*0250*/  BRA `(.L_x_0) ;  /* 0xfffffffc00fc7947 */ /* 0x000fc0000383ffff */
[----:B------:R-:W-:-:S00]  /*0260*/  NOP ;  /* 0x0000000000007918 */ /* 0x000fc00000000000 */
        /* <DEDUP_REMOVED lines=9> */
.L_x_7:


//--------------------- .text._Z5splitPjS_S_P6__halfS_j --------------------------
	.section	.text._Z5splitPjS_S_P6__halfS_j,"ax",@progbits
	.align	128
        .global         _Z5splitPjS_S_P6__halfS_j
        .type           _Z5splitPjS_S_P6__halfS_j,@function
        .size           _Z5splitPjS_S_P6__halfS_j,(.L_x_8 - _Z5splitPjS_S_P6__halfS_j)
        .other          _Z5splitPjS_S_P6__halfS_j,@"STO_CUDA_ENTRY STV_DEFAULT"
_Z5splitPjS_S_P6__halfS_j:
.text._Z5splitPjS_S_P6__halfS_j:
        /* <DEDUP_REMOVED lines=10> */
[----:B------:R-:W2:Y:S01]  /*00a0*/  LDC.64 R2, c[0x0][0x380] ;  /* 0x0000e000ff027b82 */ /* 0x000ea20000000a00 */
[----:B0-----:R-:W-:-:S05]  /*00b0*/  IMAD.WIDE.U32 R4, R0, 0x4, R4 ;  /* 0x0000000400047825 */ /* 0x001fca00078e0004 */
[----:B-1----:R-:W3:Y:S01]  /*00c0*/  LDG.E R9, desc[UR4][R4.64] ;  /* 0x0000000404097981 */ /* 0x002ee2000c1e1900 */
[----:B------:R-:W-:Y:S01]  /*00d0*/  BSSY.RECONVERGENT B0, `(.L_x_1) ;  /* 0x0000014000007945 */ /* 0x000fe20003800200 */
[C---:B--2---:R-:W-:Y:S01]  /*00e0*/  IMAD.WIDE.U32 R2, R0.reuse, 0x4, R2 ;  /* 0x0000000400027825 */ /* 0x044fe200078e0002 */
[----:B---3--:R-:W-:-:S13]  /*00f0*/  ISETP.NE.AND P0, PT, R0, R9, PT ;  /* 0x000000090000720c */ /* 0x008fda0003f05270 */
[----:B------:R-:W-:Y:S05]  /*0100*/  @!P0 BRA `(.L_x_2) ;  /* 0x0000000000408947 */ /* 0x000fea0003800000 */
[----:B------:R-:W0:Y:S02]  /*0110*/  LDC.64 R6, c[0x0][0x398] ;  /* 0x0000e600ff067b82 */ /* 0x000e240000000a00 */
[----:B0-----:R-:W-:-:S04]  /*0120*/  IMAD.WIDE.U32 R4, R0, 0x2, R6 ;  /* 0x0000000200047825 */ /* 0x001fc800078e0006 */
[----:B------:R-:W-:Y:S02]  /*0130*/  IMAD.WIDE.U32 R6, R9, 0x2, R6 ;  /* 0x0000000209067825 */ /* 0x000fe400078e0006 */
[----:B------:R-:W2:Y:S04]  /*0140*/  LDG.E.U16 R4, desc[UR4][R4.64] ;  /* 0x0000000404047981 */ /* 0x000ea8000c1e1500 */
[----:B------:R-:W3:Y:S01]  /*0150*/  LDG.E.U16 R6, desc[UR4][R6.64] ;  /* 0x0000000406067981 */ /* 0x000ee2000c1e1500 */
[----:B--2---:R-:W-:Y:S08]  /*0160*/  F2I.U32.F16.TRUNC.NTZ R11, R4 ;  /* 0x00000004000b7305 */ /* 0x004ff0000010f000 */
[----:B---3--:R-:W0:Y:S02]  /*0170*/  F2I.U32.F16.TRUNC.NTZ R0, R6 ;  /* 0x0000000600007305 */ /* 0x008e24000010f000 */
[----:B0-----:R-:W-:-:S02]  /*0180*/  ISETP.NE.AND P0, PT, R11, R0, PT ;  /* 0x000000000b00720c */ /* 0x001fc40003f05270 */
[----:B------:R-:W-:-:S11]  /*0190*/  MOV R0, R9 ;  /* 0x0000000900007202 */ /* 0x000fd60000000f00 */
[----:B------:R-:W-:Y:S05]  /*01a0*/  @!P0 BRA `(.L_x_2) ;  /* 0x0000000000188947 */ /* 0x000fea0003800000 */
[----:B------:R-:W0:Y:S08]  /*01b0*/  LDC.64 R4, c[0x0][0x390] ;  /* 0x0000e400ff047b82 */ /* 0x000e300000000a00 */
[----:B------:R-:W1:Y:S01]  /*01c0*/  LDC.64 R6, c[0x0][0x3a0] ;  /* 0x0000e800ff067b82 */ /* 0x000e620000000a00 */
[----:B0-----:R-:W2:Y:S02]  /*01d0*/  LDG.E R4, desc[UR4][R4.64] ;  /* 0x0000000404047981 */ /* 0x001ea4000c1e1900 */
[----:B--2---:R-:W-:-:S04]  /*01e0*/  IMAD R9, R9, R4, R11 ;  /* 0x0000000409097224 */ /* 0x004fc800078e020b */
[----:B-1----:R-:W-:-:S05]  /*01f0*/  IMAD.WIDE.U32 R6, R9, 0x4, R6 ;  /* 0x0000000409067825 */ /* 0x002fca00078e0006 */
[----:B------:R0:W5:Y:S02]  /*0200*/  LDG.E R0, desc[UR4][R6.64] ;  /* 0x0000000406007981 */ /* 0x000164000c1e1900 */
.L_x_2:
[----:B------:R-:W-:Y:S05]  /*0210*/  BSYNC.RECONVERGENT B0 ;  /* 0x0000000000007941 */ /* 0x000fea0003800200 */
.L_x_1:
[----:B-----5:R-:W-:Y:S01]  /*0220*/  STG.E desc[UR4][R2.64], R0 ;  /* 0x0000000002007986 */ /* 0x020fe2000c101904 */
[----:B------:R-:W-:Y:S05]  /*0230*/  EXIT ;  /* 0x000000000000794d */ /* 0x000fea0003800000 */
.L_x_3:
        /* <DEDUP_REMOVED lines=12> */
.L_x_8:


//--------------------- .text._Z12block_ballotPjS_P6__halfS_j --------------------------
	.section	.text._Z12block_ballotPjS_P6__halfS_j,"ax",@progbits
	.align	128
        .global         _Z12block_ballotPjS_P6__halfS_j
        .type           _Z12block_ballotPjS_P6__halfS_j,@function
        .size           _Z12block_ballotPjS_P6__halfS_j,(.L_x_9 - _Z12block_ballotPjS_P6__halfS_j)
        .other          _Z12block_ballotPjS_P6__halfS_j,@"STO_CUDA_ENTRY STV_DEFAULT"
_Z12block_ballotPjS_P6__halfS_j:
.text._Z12block_ballotPjS_P6__halfS_j:
        /* <DEDUP_REMOVED lines=9> */
[----:B------:R-:W1:Y:S01]  /*0090*/  LDCU.64 UR4, c[0x0][0x358] ;  /* 0x00006b00ff0477ac */ /* 0x000e620008000a00 */
[----:B0-----:R-:W-:-:S05]  /*00a0*/  IMAD.WIDE.U32 R2, R9, 0x4, R2 ;  /* 0x0000000409027825 */ /* 0x001fca00078e0002 */
[----:B-1----:R-:W2:Y:S02]  /*00b0*/  LDG.E R11, desc[UR4][R2.64] ;  /* 0x00000004020b7981 */ /* 0x002ea4000c1e1900 */
[----:B--2---:R-:W-:-:S13]  /*00c0*/  ISETP.NE.AND P0, PT, R9, R11, PT ;  /* 0x0000000b0900720c */ /* 0x004fda0003f05270 */
[----:B------:R-:W-:Y:S05]  /*00d0*/  @!P0 EXIT ;  /* 0x000000000000894d */ /* 0x000fea0003800000 */
[----:B------:R-:W0:Y:S02]  /*00e0*/  LDC.64 R4, c[0x0][0x390] ;  /* 0x0000e400ff047b82 */ /* 0x000e240000000a00 */
[----:B0-----:R-:W-:-:S04]  /*00f0*/  IMAD.WIDE.U32 R2, R9, 0x2, R4 ;  /* 0x0000000209027825 */ /* 0x001fc800078e0004 */
[----:B------:R-:W-:Y:S02]  /*0100*/  IMAD.WIDE.U32 R4, R11, 0x2, R4 ;  /* 0x000000020b047825 */ /* 0x000fe400078e0004 */
[----:B------:R-:W2:Y:S04]  /*0110*/  LDG.E.U16 R2, desc[UR4][R2.64] ;  /* 0x0000000402027981 */ /* 0x000ea8000c1e1500 */
[----:B------:R-:W3:Y:S01]  /*0120*/  LDG.E.U16 R4, desc[UR4][R4.64] ;  /* 0x0000000404047981 */ /* 0x000ee2000c1e1500 */
[----:B--2---:R-:W-:Y:S08]  /*0130*/  F2I.U32.F16.TRUNC.NTZ R6, R2 ;  /* 0x0000000200067305 */ /* 0x004ff0000010f000 */
[----:B---3--:R-:W0:Y:S02]  /*0140*/  F2I.F16.TRUNC.NTZ R13, R4 ;  /* 0x00000004000d7305 */ /* 0x008e24000010f100 */
[----:B0-----:R-:W-:-:S13]  /*0150*/  ISETP.NE.AND P0, PT, R6, R13, PT ;  /* 0x0000000d0600720c */ /* 0x001fda0003f05270 */
[----:B------:R-:W-:Y:S05]  /*0160*/  @!P0 EXIT ;  /* 0x000000000000894d */ /* 0x000fea0003800000 */
[----:B------:R-:W0:Y:S01]  /*0170*/  LDC.64 R2, c[0x0][0x388] ;  /* 0x0000e200ff027b82 */ /* 0x000e220000000a00 */
[----:B------:R-:W1:Y:S01]  /*0180*/  LDCU.64 UR6, c[0x0][0x398] ;  /* 0x00007300ff0677ac */ /* 0x000e620008000a00 */
[----:B0-----:R-:W2:Y:S01]  /*0190*/  LDG.E R2, desc[UR4][R2.64] ;  /* 0x0000000402027981 */ /* 0x001ea2000c1e1900 */
[----:B------:R-:W-:-:S03]  /*01a0*/  HFMA2 R7, -RZ, RZ, 0, 0 ;  /* 0x00000000ff077431 */ /* 0x000fc600000001ff */
[----:B--2---:R-:W-:-:S03]  /*01b0*/  IMAD.WIDE.U32 R6, R11, R2, R6 ;  /* 0x000000020b067225 */ /* 0x004fc600078e0006 */
[----:B-1----:R-:W-:-:S04]  /*01c0*/  LEA R4, P0, R6, UR6, 0x2 ;  /* 0x0000000606047c11 */ /* 0x002fc8000f8010ff */
[----:B------:R-:W-:-:S05]  /*01d0*/  LEA.HI.X R5, R6, UR7, R7, 0x2, P0 ;  /* 0x0000000706057c11 */ /* 0x000fca00080f1407 */
[----:B------:R-:W-:Y:S01]  /*01e0*/  STG.E desc[UR4][R4.64], R9 ;  /* 0x0000000904007986 */ /* 0x000fe2000c101904 */
[----:B------:R-:W-:Y:S05]  /*01f0*/  EXIT ;  /* 0x000000000000794d */ /* 0x000fea0003800000 */
.L_x_4:
        /* <DEDUP_REMOVED lines=16> */
.L_x_9:


//--------------------- .text._Z15compute_weightsjPjS_S_S_S_P6__half --------------------------
	.section	.text._Z15compute_weightsjPjS_S_S_S_P6__half,"ax",@progbits
	.align	128
        .global         _Z15compute_weightsjPjS_S_S_S_P6__half
        .type           _Z15compute_weightsjPjS_S_S_S_P6__half,@function
        .size           _Z15compute_weightsjPjS_S_S_S_P6__half,(.L_x_10 - _Z15compute_weightsjPjS_S_S_S_P6__half)
        .other          _Z15compute_weightsjPjS_S_S_S_P6__half,@"STO_CUDA_ENTRY STV_DEFAULT"
_Z15compute_weightsjPjS_S_S_S_P6__half:
.text._Z15compute_weightsjPjS_S_S_S_P6__half:
        /* <DEDUP_REMOVED lines=12> */
[----:B0-----:R-:W-:-:S07]  /*00c0*/  IMAD.WIDE.U32 R6, R11, 0x4, R6 ;  /* 0x000000040b067825 */ /* 0x001fce00078e0006 */
[----:B------:R-:W0:Y:S01]  /*00d0*/  LDC.64 R8, c[0x0][0x398] ;  /* 0x0000e600ff087b82 */ /* 0x000e220000000a00 */
[----:B-1----:R-:W0:Y:S04]  /*00e0*/  LDG.E R7, desc[UR4][R6.64] ;  /* 0x0000000406077981 */ /* 0x002e28000c1e1900 */
[----:B--2---:R-:W3:Y:S01]  /*00f0*/  LDG.E R3, desc[UR4][R2.64] ;  /* 0x0000000402037981 */ /* 0x004ee2000c1e1900 */
[----:B0-----:R-:W-:-:S04]  /*0100*/  IMAD.WIDE.U32 R8, R7, 0x4, R8 ;  /* 0x0000000407087825 */ /* 0x001fc800078e0008 */
[----:B---3--:R-:W-:Y:S02]  /*0110*/  IMAD.WIDE.U32 R4, R3, 0x4, R4 ;  /* 0x0000000403047825 */ /* 0x008fe400078e0004 */
[----:B------:R-:W2:Y:S04]  /*0120*/  LDG.E R9, desc[UR4][R8.64] ;  /* 0x0000000408097981 */ /* 0x000ea8000c1e1900 */
[----:B------:R-:W2:Y:S02]  /*0130*/  LDG.E R4, desc[UR4][R4.64] ;  /* 0x0000000404047981 */ /* 0x000ea4000c1e1900 */
[----:B--2---:R-:W-:-:S13]  /*0140*/  ISETP.NE.AND P0, PT, R9, R4, PT ;  /* 0x000000040900720c */ /* 0x004fda0003f05270 */
[----:B------:R-:W-:Y:S05]  /*0150*/  @P0 EXIT ;  /* 0x000000000000094d */ /* 0x000fea0003800000 */
[----:B------:R-:W0:Y:S08]  /*0160*/  LDC.64 R2, c[0x0][0x388] ;  /* 0x0000e200ff027b82 */ /* 0x000e300000000a00 */
[----:B------:R-:W1:Y:S01]  /*0170*/  LDC.64 R4, c[0x0][0x3b0] ;  /* 0x0000ec00ff047b82 */ /* 0x000e620000000a00 */
[----:B0-----:R-:W-:-:S06]  /*0180*/  IMAD.WIDE.U32 R2, R11, 0x4, R2 ;  /* 0x000000040b027825 */ /* 0x001fcc00078e0002 */
[----:B------:R-:W1:Y:S01]  /*0190*/  LDG.E R3, desc[UR4][R2.64] ;  /* 0x0000000402037981 */ /* 0x000e62000c1e1900 */
[----:B------:R-:W0:Y:S01]  /*01a0*/  I2F.F16 R0, 0x1 ;  /* 0x0000000100007906 */ /* 0x000e220000200c00 */
[----:B-1----:R-:W-:-:S04]  /*01b0*/  IMAD.WIDE.U32 R4, R3, 0x2, R4 ;  /* 0x0000000203047825 */ /* 0x002fc800078e0004 */
[----:B------:R-:W-:Y:S01]  /*01c0*/  IMAD.MOV.U32 R7, RZ, RZ, R5 ;  /* 0x000000ffff077224 */ /* 0x000fe200078e0005 */
[C---:B------:R-:W-:Y:S02]  /*01d0*/  LOP3.LUT R6, R4.reuse, 0xfffffffd, RZ, 0xc0, !PT ;  /* 0xfffffffd04067812 */ /* 0x040fe400078ec0ff */
[----:B------:R-:W-:-:S03]  /*01e0*/  LOP3.LUT R8, R4, 0x2, RZ, 0xc0, !PT ;  /* 0x0000000204087812 */ /* 0x000fc600078ec0ff */
[----:B------:R1:W5:Y:S01]  /*01f0*/  LD.E R9, desc[UR4][R6.64] ;  /* 0x0000000406097980 */ /* 0x000362000c101900 */
[----:B------:R-:W-:Y:S01]  /*0200*/  ISETP.EQ.U32.AND P0, PT, R8, RZ, PT ;  /* 0x000000ff0800720c */ /* 0x000fe20003f02070 */
[----:B------:R-:W-:-:S05]  /*0210*/  HFMA2 R8, -RZ, RZ, 0, 0.19775390625 ;  /* 0x00003254ff087431 */ /* 0x000fca00000001ff */
[----:B0-----:R-:W-:-:S07]  /*0220*/  SEL R8, R8, 0x7610, P0 ;  /* 0x0000761008087807 */ /* 0x001fce0000000000 */
.L_x_5:
[----:B-----5:R-:W-:-:S05]  /*0230*/  HADD2 R2, R9, R0.H0_H0 ;  /* 0x2000000009027230 */ /* 0x020fca0000000000 */
[----:B------:R-:W-:-:S05]  /*0240*/  PRMT R3, R9, R8, R2 ;  /* 0x0000000809037216 */ /* 0x000fca0000000002 */
[----:B------:R-:W2:Y:S02]  /*0250*/  ATOM.E.CAS.STRONG.GPU PT, R2, [R6], R9, R3 ;  /* 0x000000090602738b */ /* 0x000ea400001ee103 */
[----:B--2---:R-:W-:Y:S01]  /*0260*/  ISETP.NE.U32.AND P0, PT, R2, R9, PT ;  /* 0x000000090200720c */ /* 0x004fe20003f05070 */
[----:B------:R-:W-:-:S12]  /*0270*/  IMAD.MOV.U32 R9, RZ, RZ, R2 ;  /* 0x000000ffff097224 */ /* 0x000fd800078e0002 */
[----:B------:R-:W-:Y:S05]  /*0280*/  @P0 BRA `(.L_x_5) ;  /* 0xfffffffc00e80947 */ /* 0x000fea000383ffff */
[----:B------:R-:W-:Y:S05]  /*0290*/  EXIT ;  /* 0x000000000000794d */ /* 0x000fea0003800000 */
.L_x_6:
        /* <DEDUP_REMOVED lines=14> */
.L_x_10:


//--------------------- .nv.shared.reserved.0     --------------------------
	.section	.nv.shared.reserved.0,"aw",@nobits
	.weak		__nv_reservedSMEM_offset_0_alias
	.size		__nv_reservedSMEM_offset_0_alias, 0, 64
	.other		__nv_reservedSMEM_offset_0_alias,@"STO_CUDA_RESERVED_SHARED STV_DEFAULT"
__nv_reservedSMEM_offset_0_alias:
	.zero		0
	.zero		64


//--------------------- .nv.constant0._Z13add_splittersPjP6__halfS_S_S_j --------------------------
	.section	.nv.constant0._Z13add_splittersPjP6__halfS_S_S_j,"a",@progbits
	.sectionflags	@""
	.align	4
.nv.constant0._Z13add_splittersPjP6__halfS_S_S_j:
	.zero		940


//--------------------- .nv.constant0._Z5splitPjS_S_P6__halfS_j --------------------------
	.section	.nv.constant0._Z5splitPjS_S_P6__halfS_j,"a",@progbits
	.sectionflags	@""
	.align	4
.nv.constant0._Z5splitPjS_S_P6__halfS_j:
	.zero		940


//--------------------- .nv.constant0._Z12block_ballotPjS_P6__halfS_j --------------------------
	.section	.nv.constant0._Z12block_ballotPjS_P6__halfS_j,"a",@progbits
	.sectionflags	@""
	.align	4
.nv.constant0._Z12block_ballotPjS_P6__halfS_j:
	.zero		932


//--------------------- .nv.constant0._Z15compute_weightsjPjS_S_S_S_P6__half --------------------------
	.section	.nv.constant0._Z15compute_weightsjPjS_S_S_S_P6__half,"a",@progbits
	.sectionflags	@""
	.align	4
.nv.constant0._Z15compute_weightsjPjS_S_S_S_P6__half:
	.zero		952


//--------------------- SYMBOLS --------------------------

	.type		.nv.reservedSmem.offset0,@object
	.size		.nv.reservedSmem.offset0,0x4
